//
// Generated by NVIDIA NVVM Compiler
//
// Compiler Build ID: CL-36424714
// Cuda compilation tools, release 13.0, V13.0.88
// Based on NVVM 20.0.0
//

.version 9.0
.target sm_100
.address_size 64

	// .globl	_Z10helloworldv
.extern .func  (.param .b32 func_retval0) vprintf
(
	.param .b64 vprintf_param_0,
	.param .b64 vprintf_param_1
)
;
.global .align 1 .b8 $str[13] = {72, 101, 108, 108, 111, 32, 119, 111, 114, 108, 100, 10};

.visible .entry _Z10helloworldv()
{
	.reg .b32 	%r<3>;
	.reg .b64 	%rd<3>;

	mov.u64 	%rd1, $str;
	cvta.global.u64 	%rd2, %rd1;
	{ // callseq 0, 0
	.param .b64 param0;
	st.param.b64 	[param0], %rd2;
	.param .b64 param1;
	st.param.b64 	[param1], 0;
	.param .b32 retval0;
	call.uni (retval0), 
	vprintf, 
	(
	param0, 
	param1
	);
	ld.param.b32 	%r1, [retval0];
	} // callseq 0
	ret;

}


// ===== COMPILED SASS (sm_100) =====

	.target	sm_100

	.elftype	@"ET_EXEC"


//--------------------- .note.nv.tkinfo           --------------------------
	.section	.note.nv.tkinfo,"",@"SHT_NOTE"
	.sectionflags	@"SHF_NOTE_NV_TKINFO"
	.tkinfo
        /*0018*/ 	.word	0x00000002
        /*0030*/ 	.string	""
        /*0030*/ 	.string	"ptxas"
        /*0030*/ 	.string	"Cuda compilation tools, release 13.0, V13.0.88"
        /*0030*/ 	.string	"Build cuda_13.0.r13.0/compiler.36424714_0"
        /*0030*/ 	.string	"-arch sm_100 -m 64 "



//--------------------- .note.nv.cuinfo           --------------------------
	.section	.note.nv.cuinfo,"",@"SHT_NOTE"
	.sectionflags	@"SHF_NOTE_NV_CUINFO"
        /*0018*/ 	.short	0x0002
        /*001a*/ 	.short	0x0064
        /*001c*/ 	.short	0x0082
	.zero		2


//--------------------- .nv.info                  --------------------------
	.section	.nv.info,"",@"SHT_CUDA_INFO"
	.align	4


	//----- nvinfo : EIATTR_REGCOUNT
	.align		4
        /*0000*/ 	.byte	0x04, 0x2f
        /*0002*/ 	.short	(.L_2 - .L_1)
	.align		4
.L_1:
        /*0004*/ 	.word	index@(_Z10helloworldv)
        /*0008*/ 	.word	0x00000018


	//----- nvinfo : EIATTR_FRAME_SIZE
	.align		4
.L_2:
        /*000c*/ 	.byte	0x04, 0x11
        /*000e*/ 	.short	(.L_4 - .L_3)
	.align		4
.L_3:
        /*0010*/ 	.word	index@(_Z10helloworldv)
        /*0014*/ 	.word	0x00000000


	//----- nvinfo : EIATTR_MIN_STACK_SIZE
	.align		4
.L_4:
        /*0018*/ 	.byte	0x04, 0x12
        /*001a*/ 	.short	(.L_6 - .L_5)
	.align		4
.L_5:
        /*001c*/ 	.word	index@(_Z10helloworldv)
        /*0020*/ 	.word	0x00000000
.L_6:


//--------------------- .nv.compat                --------------------------
	.section	.nv.compat,"",@"SHT_CUDA_COMPAT_INFO"
	.align	4
        /*0000*/ 	.byte	0x02, 0x09, 0x00, 0x00, 0x02, 0x02, 0x01, 0x00, 0x02, 0x05, 0x05, 0x00, 0x03, 0x07, 0x01, 0x01
        /*0010*/ 	.byte	0x02, 0x03, 0x00, 0x00, 0x02, 0x06, 0x01, 0x00, 0x04, 0x0b, 0x08, 0x00, 0x09, 0x00, 0x00, 0x00
        /*0020*/ 	.byte	0x00, 0x00, 0x00, 0x00


//--------------------- .nv.info._Z10helloworldv  --------------------------
	.section	.nv.info._Z10helloworldv,"",@"SHT_CUDA_INFO"
	.sectionflags	@""
	.align	4


	//----- nvinfo : EIATTR_CUDA_API_VERSION
	.align		4
        /*0000*/ 	.byte	0x04, 0x37
        /*0002*/ 	.short	(.L_8 - .L_7)
.L_7:
        /*0004*/ 	.word	0x00000082


	//----- nvinfo : EIATTR_SPARSE_MMA_MASK
	.align		4
.L_8:
        /*0008*/ 	.byte	0x03, 0x50
        /*000a*/ 	.short	0x0000


	//----- nvinfo : EIATTR_MAXREG_COUNT
	.align		4
        /*000c*/ 	.byte	0x03, 0x1b
        /*000e*/ 	.short	0x00ff


	//----- nvinfo : EIATTR_EXTERNS
	.align		4
        /*0010*/ 	.byte	0x04, 0x0f
        /*0012*/ 	.short	(.L_10 - .L_9)


	//   ....[0]....
	.align		4
.L_9:
        /*0014*/ 	.word	index@(vprintf)


	//----- nvinfo : EIATTR_MERCURY_ISA_VERSION
	.align		4
.L_10:
        /*0018*/ 	.byte	0x03, 0x5f
        /*001a*/ 	.short	0x0101


	//----- nvinfo : EIATTR_VRC_CTA_INIT_COUNT
	.align		4
        /*001c*/ 	.byte	0x02, 0x4a
	.zero		1
	.zero		1


	//----- nvinfo : EIATTR_SYSCALL_OFFSETS
	.align		4
        /*0020*/ 	.byte	0x04, 0x46
        /*0022*/ 	.short	(.L_12 - .L_11)


	//   ....[0]....
.L_11:
        /*0024*/ 	.word	0x00000080


	//----- nvinfo : EIATTR_EXIT_INSTR_OFFSETS
	.align		4
.L_12:
        /*0028*/ 	.byte	0x04, 0x1c
        /*002a*/ 	.short	(.L_14 - .L_13)


	//   ....[0]....
.L_13:
        /*002c*/ 	.word	0x00000090


	//----- nvinfo : EIATTR_SW_WAR
	.align		4
.L_14:
        /*0030*/ 	.byte	0x04, 0x36
        /*0032*/ 	.short	(.L_16 - .L_15)
.L_15:
        /*0034*/ 	.word	0x00000008
.L_16:


//--------------------- .nv.callgraph             --------------------------
	.section	.nv.callgraph,"",@"SHT_CUDA_CALLGRAPH"
	.align	4
	.sectionentsize	8
	.align		4
        /*0000*/ 	.word	0x00000000
	.align		4
        /*0004*/ 	.word	0xffffffff
	.align		4
        /*0008*/ 	.word	index@(_Z10helloworldv)
	.align		4
        /*000c*/ 	.word	index@(vprintf)
	.align		4
        /*0010*/ 	.word	0x00000000
	.align		4
        /*0014*/ 	.word	0xfffffffe
	.align		4
        /*0018*/ 	.word	0x00000000
	.align		4
        /*001c*/ 	.word	0xfffffffd
	.align		4
        /*0020*/ 	.word	0x00000000
	.align		4
        /*0024*/ 	.word	0xfffffffc


//--------------------- .nv.constant4             --------------------------
	.section	.nv.constant4,"a",@progbits
	.align	8
	.align		8
.nv.constant4:
        /*0000*/ 	.dword	vprintf
	.align		8
        /*0008*/ 	.dword	$str


//--------------------- .text._Z10helloworldv     --------------------------
	.section	.text._Z10helloworldv,"ax",@progbits
	.align	128
        .global         _Z10helloworldv
        .type           _Z10helloworldv,@function
        .size           _Z10helloworldv,(.L_x_2 - _Z10helloworldv)
        .other          _Z10helloworldv,@"STO_CUDA_ENTRY STV_DEFAULT"
_Z10helloworldv:
.text._Z10helloworldv:
[----:B------:R-:W0:Y:S01]  /*0000*/  LDC R1, c[0x0][0x37c] ;  /* 0x0000df00ff017b82 */ /* 0x000e220000000800 */
[----:B------:R-:W-:Y:S01]  /*0010*/  MOV R0, 0x0 ;  /* 0x0000000000007802 */ /* 0x000fe20000000f00 */
[----:B------:R-:W1:Y:S01]  /*0020*/  LDCU.64 UR4, c[0x4][0x8] ;  /* 0x01000100ff0477ac */ /* 0x000e620008000a00 */
[----:B------:R-:W-:-:S05]  /*0030*/  CS2R R6, SRZ ;  /* 0x0000000000067805 */ /* 0x000fca000001ff00 */
[----:B------:R2:W3:Y:S01]  /*0040*/  LDC.64 R2, c[0x4][R0] ;  /* 0x0100000000027b82 */ /* 0x0004e20000000a00 */
[----:B-1----:R-:W-:Y:S02]  /*0050*/  IMAD.U32 R4, RZ, RZ, UR4 ;  /* 0x00000004ff047e24 */ /* 0x002fe4000f8e00ff */
[----:B--2---:R-:W-:-:S07]  /*0060*/  IMAD.U32 R5, RZ, RZ, UR5 ;  /* 0x00000005ff057e24 */ /* 0x004fce000f8e00ff */
[----:B------:R-:W-:-:S07]  /*0070*/  LEPC R20, `(.L_x_0) ;  /* 0x000000001014794e */ /* 0x000fce0000000000 */
[----:B0--3--:R-:W-:Y:S05]  /*0080*/  CALL.ABS.NOINC R2 ;  /* 0x0000000002007343 */ /* 0x009fea0003c00000 */
.L_x_0:
[----:B------:R-:W-:Y:S05]  /*0090*/  EXIT ;  /* 0x000000000000794d */ /* 0x000fea0003800000 */
.L_x_1:
[----:B------:R-:W-:-:S00]  /*00a0*/  BRA `(.L_x_1) ;  /* 0xfffffffc00fc7947 */ /* 0x000fc0000383ffff */
[----:B------:R-:W-:-:S00]  /*00b0*/  NOP ;  /* 0x0000000000007918 */ /* 0x000fc00000000000 */
        /* <DEDUP_REMOVED lines=12> */
.L_x_2:


//--------------------- .nv.global.init           --------------------------
	.section	.nv.global.init,"aw",@progbits
.nv.global.init:
	.type		$str,@object
	.size		$str,(.L_0 - $str)
$str:
        /*0000*/ 	.byte	0x48, 0x65, 0x6c, 0x6c, 0x6f, 0x20, 0x77, 0x6f, 0x72, 0x6c, 0x64, 0x0a, 0x00
.L_0:


//--------------------- .nv.shared.reserved.0     --------------------------
	.section	.nv.shared.reserved.0,"aw",@nobits
	.weak		__nv_reservedSMEM_offset_0_alias
	.size		__nv_reservedSMEM_offset_0_alias, 0, 64
	.other		__nv_reservedSMEM_offset_0_alias,@"STO_CUDA_RESERVED_SHARED STV_DEFAULT"
__nv_reservedSMEM_offset_0_alias:
	.zero		0
	.zero		64


//--------------------- .nv.constant0._Z10helloworldv --------------------------
	.section	.nv.constant0._Z10helloworldv,"a",@progbits
	.sectionflags	@""
	.align	4
.nv.constant0._Z10helloworldv:
	.zero		896


//--------------------- SYMBOLS --------------------------

	.type		.nv.reservedSmem.offset0,@object
	.size		.nv.reservedSmem.offset0,0x4
	.type		vprintf,@function
